//
// Generated by NVIDIA NVVM Compiler
//
// Compiler Build ID: CL-36424714
// Cuda compilation tools, release 13.0, V13.0.88
// Based on NVVM 20.0.0
//

.version 9.0
.target sm_100
.address_size 64

	// .globl	_Z10DotProductPiS_S_
.extern .func  (.param .b32 func_retval0) vprintf
(
	.param .b64 vprintf_param_0,
	.param .b64 vprintf_param_1
)
;
.global .align 1 .b8 $str[16] = {84, 104, 114, 101, 97, 100, 32, 73, 68, 32, 58, 32, 37, 100, 10};
.global .align 1 .b8 $str$1[5] = {58, 37, 100, 32};

.visible .entry _Z10DotProductPiS_S_(
	.param .u64 .ptr .align 1 _Z10DotProductPiS_S__param_0,
	.param .u64 .ptr .align 1 _Z10DotProductPiS_S__param_1,
	.param .u64 .ptr .align 1 _Z10DotProductPiS_S__param_2
)
{
	.local .align 8 .b8 	__local_depot0[8];
	.reg .b64 	%SP;
	.reg .b64 	%SPL;
	.reg .b32 	%r<14>;
	.reg .b64 	%rd<16>;

	mov.u64 	%SPL, __local_depot0;
	cvta.local.u64 	%SP, %SPL;
	ld.param.u64 	%rd1, [_Z10DotProductPiS_S__param_0];
	ld.param.u64 	%rd2, [_Z10DotProductPiS_S__param_1];
	ld.param.u64 	%rd3, [_Z10DotProductPiS_S__param_2];
	cvta.to.global.u64 	%rd4, %rd2;
	cvta.to.global.u64 	%rd5, %rd1;
	cvta.to.global.u64 	%rd6, %rd3;
	add.u64 	%rd7, %SP, 0;
	add.u64 	%rd8, %SPL, 0;
	mov.b32 	%r1, 0;
	st.global.u32 	[%rd6], %r1;
	mov.u32 	%r2, %ctaid.x;
	mov.u32 	%r3, %ntid.x;
	mov.u32 	%r4, %tid.x;
	mad.lo.s32 	%r5, %r2, %r3, %r4;
	mul.wide.s32 	%rd9, %r5, 4;
	add.s64 	%rd10, %rd5, %rd9;
	ld.global.u32 	%r6, [%rd10];
	add.s64 	%rd11, %rd4, %rd9;
	ld.global.u32 	%r7, [%rd11];
	mul.lo.s32 	%r8, %r7, %r6;
	st.local.u32 	[%rd8], %r5;
	mov.u64 	%rd12, $str;
	cvta.global.u64 	%rd13, %rd12;
	{ // callseq 0, 0
	.param .b64 param0;
	st.param.b64 	[param0], %rd13;
	.param .b64 param1;
	st.param.b64 	[param1], %rd7;
	.param .b32 retval0;
	call.uni (retval0), 
	vprintf, 
	(
	param0, 
	param1
	);
	ld.param.b32 	%r9, [retval0];
	} // callseq 0
	st.local.u32 	[%rd8], %r8;
	mov.u64 	%rd14, $str$1;
	cvta.global.u64 	%rd15, %rd14;
	{ // callseq 1, 0
	.param .b64 param0;
	st.param.b64 	[param0], %rd15;
	.param .b64 param1;
	st.param.b64 	[param1], %rd7;
	.param .b32 retval0;
	call.uni (retval0), 
	vprintf, 
	(
	param0, 
	param1
	);
	ld.param.b32 	%r11, [retval0];
	} // callseq 1
	atom.global.add.u32 	%r13, [%rd6], %r8;
	ret;

}


// ===== COMPILED SASS (sm_100) =====

	.target	sm_100

	.elftype	@"ET_EXEC"


//--------------------- .note.nv.tkinfo           --------------------------
	.section	.note.nv.tkinfo,"",@"SHT_NOTE"
	.sectionflags	@"SHF_NOTE_NV_TKINFO"
	.tkinfo
        /*0018*/ 	.word	0x00000002
        /*0030*/ 	.string	""
        /*0030*/ 	.string	"ptxas"
        /*0030*/ 	.string	"Cuda compilation tools, release 13.0, V13.0.88"
        /*0030*/ 	.string	"Build cuda_13.0.r13.0/compiler.36424714_0"
        /*0030*/ 	.string	"-arch sm_100 -m 64 "



//--------------------- .note.nv.cuinfo           --------------------------
	.section	.note.nv.cuinfo,"",@"SHT_NOTE"
	.sectionflags	@"SHF_NOTE_NV_CUINFO"
        /*0018*/ 	.short	0x0002
        /*001a*/ 	.short	0x0064
        /*001c*/ 	.short	0x0082
	.zero		2


//--------------------- .nv.info                  --------------------------
	.section	.nv.info,"",@"SHT_CUDA_INFO"
	.align	4


	//----- nvinfo : EIATTR_REGCOUNT
	.align		4
        /*0000*/ 	.byte	0x04, 0x2f
        /*0002*/ 	.short	(.L_3 - .L_2)
	.align		4
.L_2:
        /*0004*/ 	.word	index@(_Z10DotProductPiS_S_)
        /*0008*/ 	.word	0x00000018


	//----- nvinfo : EIATTR_FRAME_SIZE
	.align		4
.L_3:
        /*000c*/ 	.byte	0x04, 0x11
        /*000e*/ 	.short	(.L_5 - .L_4)
	.align		4
.L_4:
        /*0010*/ 	.word	index@(_Z10DotProductPiS_S_)
        /*0014*/ 	.word	0x00000008


	//----- nvinfo : EIATTR_MIN_STACK_SIZE
	.align		4
.L_5:
        /*0018*/ 	.byte	0x04, 0x12
        /*001a*/ 	.short	(.L_7 - .L_6)
	.align		4
.L_6:
        /*001c*/ 	.word	index@(_Z10DotProductPiS_S_)
        /*0020*/ 	.word	0x00000008
.L_7:


//--------------------- .nv.compat                --------------------------
	.section	.nv.compat,"",@"SHT_CUDA_COMPAT_INFO"
	.align	4
        /*0000*/ 	.byte	0x02, 0x09, 0x00, 0x00, 0x02, 0x02, 0x01, 0x00, 0x02, 0x05, 0x05, 0x00, 0x03, 0x07, 0x01, 0x01
        /*0010*/ 	.byte	0x02, 0x03, 0x00, 0x00, 0x02, 0x06, 0x01, 0x00, 0x04, 0x0b, 0x08, 0x00, 0x09, 0x00, 0x00, 0x00
        /*0020*/ 	.byte	0x00, 0x00, 0x00, 0x00


//--------------------- .nv.info._Z10DotProductPiS_S_ --------------------------
	.section	.nv.info._Z10DotProductPiS_S_,"",@"SHT_CUDA_INFO"
	.sectionflags	@""
	.align	4


	//----- nvinfo : EIATTR_CUDA_API_VERSION
	.align		4
        /*0000*/ 	.byte	0x04, 0x37
        /*0002*/ 	.short	(.L_9 - .L_8)
.L_8:
        /*0004*/ 	.word	0x00000082


	//----- nvinfo : EIATTR_KPARAM_INFO
	.align		4
.L_9:
        /*0008*/ 	.byte	0x04, 0x17
        /*000a*/ 	.short	(.L_11 - .L_10)
.L_10:
        /*000c*/ 	.word	0x00000000
        /*0010*/ 	.short	0x0002
        /*0012*/ 	.short	0x0010
        /*0014*/ 	.byte	0x00, 0xf5, 0x21, 0x00


	//----- nvinfo : EIATTR_KPARAM_INFO
	.align		4
.L_11:
        /*0018*/ 	.byte	0x04, 0x17
        /*001a*/ 	.short	(.L_13 - .L_12)
.L_12:
        /*001c*/ 	.word	0x00000000
        /*0020*/ 	.short	0x0001
        /*0022*/ 	.short	0x0008
        /*0024*/ 	.byte	0x00, 0xf5, 0x21, 0x00


	//----- nvinfo : EIATTR_KPARAM_INFO
	.align		4
.L_13:
        /*0028*/ 	.byte	0x04, 0x17
        /*002a*/ 	.short	(.L_15 - .L_14)
.L_14:
        /*002c*/ 	.word	0x00000000
        /*0030*/ 	.short	0x0000
        /*0032*/ 	.short	0x0000
        /*0034*/ 	.byte	0x00, 0xf5, 0x21, 0x00


	//----- nvinfo : EIATTR_SPARSE_MMA_MASK
	.align		4
.L_15:
        /*0038*/ 	.byte	0x03, 0x50
        /*003a*/ 	.short	0x0000


	//----- nvinfo : EIATTR_MAXREG_COUNT
	.align		4
        /*003c*/ 	.byte	0x03, 0x1b
        /*003e*/ 	.short	0x00ff


	//----- nvinfo : EIATTR_EXTERNS
	.align		4
        /*0040*/ 	.byte	0x04, 0x0f
        /*0042*/ 	.short	(.L_17 - .L_16)


	//   ....[0]....
	.align		4
.L_16:
        /*0044*/ 	.word	index@(vprintf)


	//----- nvinfo : EIATTR_MERCURY_ISA_VERSION
	.align		4
.L_17:
        /*0048*/ 	.byte	0x03, 0x5f
        /*004a*/ 	.short	0x0101


	//----- nvinfo : EIATTR_INT_WARP_WIDE_INSTR_OFFSETS
	.align		4
        /*004c*/ 	.byte	0x04, 0x31
        /*004e*/ 	.short	(.L_19 - .L_18)


	//   ....[0]....
.L_18:
        /*0050*/ 	.word	0x00000280


	//   ....[1]....
        /*0054*/ 	.word	0x000002a0


	//----- nvinfo : EIATTR_VRC_CTA_INIT_COUNT
	.align		4
.L_19:
        /*0058*/ 	.byte	0x02, 0x4a
	.zero		1
	.zero		1


	//----- nvinfo : EIATTR_SYSCALL_OFFSETS
	.align		4
        /*005c*/ 	.byte	0x04, 0x46
        /*005e*/ 	.short	(.L_21 - .L_20)


	//   ....[0]....
.L_20:
        /*0060*/ 	.word	0x000001d0


	//   ....[1]....
        /*0064*/ 	.word	0x00000260


	//----- nvinfo : EIATTR_EXIT_INSTR_OFFSETS
	.align		4
.L_21:
        /*0068*/ 	.byte	0x04, 0x1c
        /*006a*/ 	.short	(.L_23 - .L_22)


	//   ....[0]....
.L_22:
        /*006c*/ 	.word	0x000002f0


	//----- nvinfo : EIATTR_CBANK_PARAM_SIZE
	.align		4
.L_23:
        /*0070*/ 	.byte	0x03, 0x19
        /*0072*/ 	.short	0x0018


	//----- nvinfo : EIATTR_PARAM_CBANK
	.align		4
        /*0074*/ 	.byte	0x04, 0x0a
        /*0076*/ 	.short	(.L_25 - .L_24)
	.align		4
.L_24:
        /*0078*/ 	.word	index@(.nv.constant0._Z10DotProductPiS_S_)
        /*007c*/ 	.short	0x0380
        /*007e*/ 	.short	0x0018


	//----- nvinfo : EIATTR_SW_WAR
	.align		4
.L_25:
        /*0080*/ 	.byte	0x04, 0x36
        /*0082*/ 	.short	(.L_27 - .L_26)
.L_26:
        /*0084*/ 	.word	0x00000008
.L_27:


//--------------------- .nv.callgraph             --------------------------
	.section	.nv.callgraph,"",@"SHT_CUDA_CALLGRAPH"
	.align	4
	.sectionentsize	8
	.align		4
        /*0000*/ 	.word	0x00000000
	.align		4
        /*0004*/ 	.word	0xffffffff
	.align		4
        /*0008*/ 	.word	index@(_Z10DotProductPiS_S_)
	.align		4
        /*000c*/ 	.word	index@(vprintf)
	.align		4
        /*0010*/ 	.word	0x00000000
	.align		4
        /*0014*/ 	.word	0xfffffffe
	.align		4
        /*0018*/ 	.word	0x00000000
	.align		4
        /*001c*/ 	.word	0xfffffffd
	.align		4
        /*0020*/ 	.word	0x00000000
	.align		4
        /*0024*/ 	.word	0xfffffffc


//--------------------- .nv.constant4             --------------------------
	.section	.nv.constant4,"a",@progbits
	.align	8
	.align		8
.nv.constant4:
        /*0000*/ 	.dword	vprintf
	.align		8
        /*0008*/ 	.dword	$str
	.align		8
        /*0010*/ 	.dword	$str$1


//--------------------- .text._Z10DotProductPiS_S_ --------------------------
	.section	.text._Z10DotProductPiS_S_,"ax",@progbits
	.align	128
        .global         _Z10DotProductPiS_S_
        .type           _Z10DotProductPiS_S_,@function
        .size           _Z10DotProductPiS_S_,(.L_x_3 - _Z10DotProductPiS_S_)
        .other          _Z10DotProductPiS_S_,@"STO_CUDA_ENTRY STV_DEFAULT"
_Z10DotProductPiS_S_:
.text._Z10DotProductPiS_S_:
[----:B------:R-:W0:Y:S01]  /*0000*/  LDC R1, c[0x0][0x37c] ;  /* 0x0000df00ff017b82 */ /* 0x000e220000000800 */
[----:B------:R-:W1:Y:S01]  /*0010*/  S2R R9, SR_TID.X ;  /* 0x0000000000097919 */ /* 0x000e620000002100 */
[----:B------:R-:W2:Y:S06]  /*0020*/  LDCU UR5, c[0x0][0x2fc] ;  /* 0x00005f80ff0577ac */ /* 0x000eac0008000800 */
[----:B------:R-:W1:Y:S01]  /*0030*/  S2UR UR4, SR_CTAID.X ;  /* 0x00000000000479c3 */ /* 0x000e620000002500 */
[----:B0-----:R-:W-:Y:S01]  /*0040*/  VIADD R1, R1, 0xfffffff8 ;  /* 0xfffffff801017836 */ /* 0x001fe20000000000 */
[----:B------:R-:W0:Y:S06]  /*0050*/  LDCU.64 UR36, c[0x0][0x358] ;  /* 0x00006b00ff2477ac */ /* 0x000e2c0008000a00 */
[----:B------:R-:W3:Y:S08]  /*0060*/  LDC.64 R2, c[0x0][0x380] ;  /* 0x0000e000ff027b82 */ /* 0x000ef00000000a00 */
[----:B------:R-:W4:Y:S08]  /*0070*/  LDC.64 R6, c[0x0][0x388] ;  /* 0x0000e200ff067b82 */ /* 0x000f300000000a00 */
[----:B------:R-:W0:Y:S01]  /*0080*/  LDC.64 R4, c[0x0][0x390] ;  /* 0x0000e400ff047b82 */ /* 0x000e220000000a00 */
[----:B------:R-:W-:Y:S01]  /*0090*/  MOV R17, 0x0 ;  /* 0x0000000000117802 */ /* 0x000fe20000000f00 */
[----:B------:R-:W5:Y:S06]  /*00a0*/  LDCU.64 UR6, c[0x4][0x8] ;  /* 0x01000100ff0677ac */ /* 0x000f6c0008000a00 */
[----:B------:R-:W1:Y:S01]  /*00b0*/  LDC R0, c[0x0][0x360] ;  /* 0x0000d800ff007b82 */ /* 0x000e620000000800 */
[----:B0-----:R5:W-:Y:S01]  /*00c0*/  STG.E desc[UR36][R4.64], RZ ;  /* 0x000000ff04007986 */ /* 0x001be2000c101924 */
[----:B-1----:R-:W-:-:S04]  /*00d0*/  IMAD R0, R0, UR4, R9 ;  /* 0x0000000400007c24 */ /* 0x002fc8000f8e0209 */
[----:B---3--:R-:W-:-:S04]  /*00e0*/  IMAD.WIDE R2, R0, 0x4, R2 ;  /* 0x0000000400027825 */ /* 0x008fc800078e0202 */
[----:B----4-:R-:W-:Y:S02]  /*00f0*/  IMAD.WIDE R6, R0, 0x4, R6 ;  /* 0x0000000400067825 */ /* 0x010fe400078e0206 */
[----:B------:R-:W3:Y:S04]  /*0100*/  LDG.E R2, desc[UR36][R2.64] ;  /* 0x0000002402027981 */ /* 0x000ee8000c1e1900 */
[----:B------:R0:W3:Y:S01]  /*0110*/  LDG.E R7, desc[UR36][R6.64] ;  /* 0x0000002406077981 */ /* 0x0000e2000c1e1900 */
[----:B------:R-:W1:Y:S01]  /*0120*/  LDCU UR4, c[0x0][0x2f8] ;  /* 0x00005f00ff0477ac */ /* 0x000e620008000800 */
[----:B------:R4:W3:Y:S01]  /*0130*/  LDC.64 R8, c[0x4][R17] ;  /* 0x0100000011087b82 */ /* 0x0008e20000000a00 */
[----:B-----5:R-:W-:Y:S01]  /*0140*/  IMAD.U32 R4, RZ, RZ, UR6 ;  /* 0x00000006ff047e24 */ /* 0x020fe2000f8e00ff */
[----:B------:R4:W-:Y:S01]  /*0150*/  STL [R1], R0 ;  /* 0x0000000001007387 */ /* 0x0009e20000100800 */
[----:B------:R-:W-:-:S02]  /*0160*/  MOV R5, UR7 ;  /* 0x0000000700057c02 */ /* 0x000fc40008000f00 */
[----:B-1----:R-:W-:-:S04]  /*0170*/  IADD3 R18, P0, PT, R1, UR4, RZ ;  /* 0x0000000401127c10 */ /* 0x002fc8000ff1e0ff */
[----:B--2---:R-:W-:Y:S01]  /*0180*/  IADD3.X R19, PT, PT, RZ, UR5, RZ, P0, !PT ;  /* 0x00000005ff137c10 */ /* 0x004fe200087fe4ff */
[----:B0-----:R-:W-:Y:S02]  /*0190*/  IMAD.MOV.U32 R6, RZ, RZ, R18 ;  /* 0x000000ffff067224 */ /* 0x001fe400078e0012 */
[----:B---3--:R-:W-:Y:S01]  /*01a0*/  IMAD R16, R2, R7, RZ ;  /* 0x0000000702107224 */ /* 0x008fe200078e02ff */
[----:B----4-:R-:W-:-:S07]  /*01b0*/  MOV R7, R19 ;  /* 0x0000001300077202 */ /* 0x010fce0000000f00 */
[----:B------:R-:W-:-:S07]  /*01c0*/  LEPC R20, `(.L_x_0) ;  /* 0x000000001014794e */ /* 0x000fce0000000000 */
[----:B------:R-:W-:Y:S05]  /*01d0*/  CALL.ABS.NOINC R8 ;  /* 0x0000000008007343 */ /* 0x000fea0003c00000 */
.L_x_0:
[----:B------:R0:W-:Y:S01]  /*01e0*/  STL [R1], R16 ;  /* 0x0000001001007387 */ /* 0x0001e20000100800 */
[----:B------:R0:W1:Y:S01]  /*01f0*/  LDC.64 R2, c[0x4][R17] ;  /* 0x0100000011027b82 */ /* 0x0000620000000a00 */
[----:B------:R-:W2:Y:S01]  /*0200*/  LDCU.64 UR4, c[0x4][0x10] ;  /* 0x01000200ff0477ac */ /* 0x000ea20008000a00 */
[----:B------:R-:W-:Y:S01]  /*0210*/  IMAD.MOV.U32 R6, RZ, RZ, R18 ;  /* 0x000000ffff067224 */ /* 0x000fe200078e0012 */
[----:B------:R-:W-:Y:S01]  /*0220*/  MOV R7, R19 ;  /* 0x0000001300077202 */ /* 0x000fe20000000f00 */
[----:B--2---:R-:W-:Y:S01]  /*0230*/  IMAD.U32 R4, RZ, RZ, UR4 ;  /* 0x00000004ff047e24 */ /* 0x004fe2000f8e00ff */
[----:B0-----:R-:W-:-:S07]  /*0240*/  MOV R5, UR5 ;  /* 0x0000000500057c02 */ /* 0x001fce0008000f00 */
[----:B------:R-:W-:-:S07]  /*0250*/  LEPC R20, `(.L_x_1) ;  /* 0x000000001014794e */ /* 0x000fce0000000000 */
[----:B-1----:R-:W-:Y:S05]  /*0260*/  CALL.ABS.NOINC R2 ;  /* 0x0000000002007343 */ /* 0x002fea0003c00000 */
.L_x_1:
[----:B------:R-:W0:Y:S01]  /*0270*/  S2R R0, SR_LANEID ;  /* 0x0000000000007919 */ /* 0x000e220000000000 */
[----:B------:R-:W1:Y:S08]  /*0280*/  REDUX.SUM UR5, R16 ;  /* 0x00000000100573c4 */ /* 0x000e70000000c000 */
[----:B------:R-:W2:Y:S01]  /*0290*/  LDC.64 R2, c[0x0][0x390] ;  /* 0x0000e400ff027b82 */ /* 0x000ea20000000a00 */
[----:B------:R-:W-:-:S02]  /*02a0*/  VOTEU.ANY UR4, UPT, PT ;  /* 0x0000000000047886 */ /* 0x000fc400038e0100 */
[----:B------:R-:W-:Y:S01]  /*02b0*/  UFLO.U32 UR4, UR4 ;  /* 0x00000004000472bd */ /* 0x000fe200080e0000 */
[----:B-1----:R-:W-:-:S05]  /*02c0*/  IMAD.U32 R5, RZ, RZ, UR5 ;  /* 0x00000005ff057e24 */ /* 0x002fca000f8e00ff */
[----:B0-----:R-:W-:-:S13]  /*02d0*/  ISETP.EQ.U32.AND P0, PT, R0, UR4, PT ;  /* 0x0000000400007c0c */ /* 0x001fda000bf02070 */
[----:B--2---:R-:W-:Y:S01]  /*02e0*/  @P0 REDG.E.ADD.STRONG.GPU desc[UR36][R2.64], R5 ;  /* 0x000000050200098e */ /* 0x004fe2000c12e124 */
[----:B------:R-:W-:Y:S05]  /*02f0*/  EXIT ;  /* 0x000000000000794d */ /* 0x000fea0003800000 */
.L_x_2:
[----:B------:R-:W-:-:S00]  /*0300*/  BRA `(.L_x_2) ;  /* 0xfffffffc00fc7947 */ /* 0x000fc0000383ffff */
[----:B------:R-:W-:-:S00]  /*0310*/  NOP ;  /* 0x0000000000007918 */ /* 0x000fc00000000000 */
        /* <DEDUP_REMOVED lines=14> */
.L_x_3:


//--------------------- .nv.global.init           --------------------------
	.section	.nv.global.init,"aw",@progbits
.nv.global.init:
	.type		$str$1,@object
	.size		$str$1,($str - $str$1)
$str$1:
        /*0000*/ 	.byte	0x3a, 0x25, 0x64, 0x20, 0x00
	.type		$str,@object
	.size		$str,(.L_0 - $str)
$str:
        /*0005*/ 	.byte	0x54, 0x68, 0x72, 0x65, 0x61, 0x64, 0x20, 0x49, 0x44, 0x20, 0x3a, 0x20, 0x25, 0x64, 0x0a, 0x00
.L_0:


//--------------------- .nv.shared.reserved.0     --------------------------
	.section	.nv.shared.reserved.0,"aw",@nobits
	.weak		__nv_reservedSMEM_offset_0_alias
	.size		__nv_reservedSMEM_offset_0_alias, 0, 64
	.other		__nv_reservedSMEM_offset_0_alias,@"STO_CUDA_RESERVED_SHARED STV_DEFAULT"
__nv_reservedSMEM_offset_0_alias:
	.zero		0
	.zero		64


//--------------------- .nv.constant0._Z10DotProductPiS_S_ --------------------------
	.section	.nv.constant0._Z10DotProductPiS_S_,"a",@progbits
	.sectionflags	@""
	.align	4
.nv.constant0._Z10DotProductPiS_S_:
	.zero		920


//--------------------- SYMBOLS --------------------------

	.type		.nv.reservedSmem.offset0,@object
	.size		.nv.reservedSmem.offset0,0x4
	.type		vprintf,@function
